//
// Generated by NVIDIA NVVM Compiler
//
// Compiler Build ID: CL-36424714
// Cuda compilation tools, release 13.0, V13.0.88
// Based on NVVM 20.0.0
//

.version 9.0
.target sm_100
.address_size 64

	// .globl	_Z6VecAddPiS_S_i

.visible .entry _Z6VecAddPiS_S_i(
	.param .u64 .ptr .align 1 _Z6VecAddPiS_S_i_param_0,
	.param .u64 .ptr .align 1 _Z6VecAddPiS_S_i_param_1,
	.param .u64 .ptr .align 1 _Z6VecAddPiS_S_i_param_2,
	.param .u32 _Z6VecAddPiS_S_i_param_3
)
{
	.reg .pred 	%p<2>;
	.reg .b32 	%r<9>;
	.reg .b64 	%rd<11>;

	ld.param.u64 	%rd1, [_Z6VecAddPiS_S_i_param_0];
	ld.param.u64 	%rd2, [_Z6VecAddPiS_S_i_param_1];
	ld.param.u64 	%rd3, [_Z6VecAddPiS_S_i_param_2];
	ld.param.u32 	%r2, [_Z6VecAddPiS_S_i_param_3];
	mov.u32 	%r3, %ctaid.x;
	mov.u32 	%r4, %ntid.x;
	mov.u32 	%r5, %tid.x;
	mad.lo.s32 	%r1, %r3, %r4, %r5;
	setp.ge.s32 	%p1, %r1, %r2;
	@%p1 bra 	$L__BB0_2;
	cvta.to.global.u64 	%rd4, %rd1;
	cvta.to.global.u64 	%rd5, %rd2;
	cvta.to.global.u64 	%rd6, %rd3;
	mul.wide.s32 	%rd7, %r1, 4;
	add.s64 	%rd8, %rd4, %rd7;
	ld.global.u32 	%r6, [%rd8];
	add.s64 	%rd9, %rd5, %rd7;
	ld.global.u32 	%r7, [%rd9];
	add.s32 	%r8, %r7, %r6;
	add.s64 	%rd10, %rd6, %rd7;
	st.global.u32 	[%rd10], %r8;
$L__BB0_2:
	ret;

}


// ===== COMPILED SASS (sm_100) =====

	.target	sm_100

	.elftype	@"ET_EXEC"


//--------------------- .note.nv.tkinfo           --------------------------
	.section	.note.nv.tkinfo,"",@"SHT_NOTE"
	.sectionflags	@"SHF_NOTE_NV_TKINFO"
	.tkinfo
        /*0018*/ 	.word	0x00000002
        /*0030*/ 	.string	""
        /*0030*/ 	.string	"ptxas"
        /*0030*/ 	.string	"Cuda compilation tools, release 13.0, V13.0.88"
        /*0030*/ 	.string	"Build cuda_13.0.r13.0/compiler.36424714_0"
        /*0030*/ 	.string	"-arch sm_100 -m 64 "



//--------------------- .note.nv.cuinfo           --------------------------
	.section	.note.nv.cuinfo,"",@"SHT_NOTE"
	.sectionflags	@"SHF_NOTE_NV_CUINFO"
        /*0018*/ 	.short	0x0002
        /*001a*/ 	.short	0x0064
        /*001c*/ 	.short	0x0082
	.zero		2


//--------------------- .nv.info                  --------------------------
	.section	.nv.info,"",@"SHT_CUDA_INFO"
	.align	4


	//----- nvinfo : EIATTR_REGCOUNT
	.align		4
        /*0000*/ 	.byte	0x04, 0x2f
        /*0002*/ 	.short	(.L_1 - .L_0)
	.align		4
.L_0:
        /*0004*/ 	.word	index@(_Z6VecAddPiS_S_i)
        /*0008*/ 	.word	0x0000000c


	//----- nvinfo : EIATTR_FRAME_SIZE
	.align		4
.L_1:
        /*000c*/ 	.byte	0x04, 0x11
        /*000e*/ 	.short	(.L_3 - .L_2)
	.align		4
.L_2:
        /*0010*/ 	.word	index@(_Z6VecAddPiS_S_i)
        /*0014*/ 	.word	0x00000000


	//----- nvinfo : EIATTR_MIN_STACK_SIZE
	.align		4
.L_3:
        /*0018*/ 	.byte	0x04, 0x12
        /*001a*/ 	.short	(.L_5 - .L_4)
	.align		4
.L_4:
        /*001c*/ 	.word	index@(_Z6VecAddPiS_S_i)
        /*0020*/ 	.word	0x00000000
.L_5:


//--------------------- .nv.compat                --------------------------
	.section	.nv.compat,"",@"SHT_CUDA_COMPAT_INFO"
	.align	4
        /*0000*/ 	.byte	0x02, 0x09, 0x00, 0x00, 0x02, 0x02, 0x01, 0x00, 0x02, 0x05, 0x05, 0x00, 0x03, 0x07, 0x01, 0x01
        /*0010*/ 	.byte	0x02, 0x03, 0x00, 0x00, 0x02, 0x06, 0x01, 0x00, 0x04, 0x0b, 0x08, 0x00, 0x09, 0x00, 0x00, 0x00
        /*0020*/ 	.byte	0x00, 0x00, 0x00, 0x00


//--------------------- .nv.info._Z6VecAddPiS_S_i --------------------------
	.section	.nv.info._Z6VecAddPiS_S_i,"",@"SHT_CUDA_INFO"
	.sectionflags	@""
	.align	4


	//----- nvinfo : EIATTR_CUDA_API_VERSION
	.align		4
        /*0000*/ 	.byte	0x04, 0x37
        /*0002*/ 	.short	(.L_7 - .L_6)
.L_6:
        /*0004*/ 	.word	0x00000082


	//----- nvinfo : EIATTR_KPARAM_INFO
	.align		4
.L_7:
        /*0008*/ 	.byte	0x04, 0x17
        /*000a*/ 	.short	(.L_9 - .L_8)
.L_8:
        /*000c*/ 	.word	0x00000000
        /*0010*/ 	.short	0x0003
        /*0012*/ 	.short	0x0018
        /*0014*/ 	.byte	0x00, 0xf0, 0x11, 0x00


	//----- nvinfo : EIATTR_KPARAM_INFO
	.align		4
.L_9:
        /*0018*/ 	.byte	0x04, 0x17
        /*001a*/ 	.short	(.L_11 - .L_10)
.L_10:
        /*001c*/ 	.word	0x00000000
        /*0020*/ 	.short	0x0002
        /*0022*/ 	.short	0x0010
        /*0024*/ 	.byte	0x00, 0xf5, 0x21, 0x00


	//----- nvinfo : EIATTR_KPARAM_INFO
	.align		4
.L_11:
        /*0028*/ 	.byte	0x04, 0x17
        /*002a*/ 	.short	(.L_13 - .L_12)
.L_12:
        /*002c*/ 	.word	0x00000000
        /*0030*/ 	.short	0x0001
        /*0032*/ 	.short	0x0008
        /*0034*/ 	.byte	0x00, 0xf5, 0x21, 0x00


	//----- nvinfo : EIATTR_KPARAM_INFO
	.align		4
.L_13:
        /*0038*/ 	.byte	0x04, 0x17
        /*003a*/ 	.short	(.L_15 - .L_14)
.L_14:
        /*003c*/ 	.word	0x00000000
        /*0040*/ 	.short	0x0000
        /*0042*/ 	.short	0x0000
        /*0044*/ 	.byte	0x00, 0xf5, 0x21, 0x00


	//----- nvinfo : EIATTR_SPARSE_MMA_MASK
	.align		4
.L_15:
        /*0048*/ 	.byte	0x03, 0x50
        /*004a*/ 	.short	0x0000


	//----- nvinfo : EIATTR_MAXREG_COUNT
	.align		4
        /*004c*/ 	.byte	0x03, 0x1b
        /*004e*/ 	.short	0x00ff


	//----- nvinfo : EIATTR_MERCURY_ISA_VERSION
	.align		4
        /*0050*/ 	.byte	0x03, 0x5f
        /*0052*/ 	.short	0x0101


	//----- nvinfo : EIATTR_VRC_CTA_INIT_COUNT
	.align		4
        /*0054*/ 	.byte	0x02, 0x4a
	.zero		1
	.zero		1


	//----- nvinfo : EIATTR_EXIT_INSTR_OFFSETS
	.align		4
        /*0058*/ 	.byte	0x04, 0x1c
        /*005a*/ 	.short	(.L_17 - .L_16)


	//   ....[0]....
.L_16:
        /*005c*/ 	.word	0x00000070


	//   ....[1]....
        /*0060*/ 	.word	0x00000130


	//----- nvinfo : EIATTR_CBANK_PARAM_SIZE
	.align		4
.L_17:
        /*0064*/ 	.byte	0x03, 0x19
        /*0066*/ 	.short	0x001c


	//----- nvinfo : EIATTR_PARAM_CBANK
	.align		4
        /*0068*/ 	.byte	0x04, 0x0a
        /*006a*/ 	.short	(.L_19 - .L_18)
	.align		4
.L_18:
        /*006c*/ 	.word	index@(.nv.constant0._Z6VecAddPiS_S_i)
        /*0070*/ 	.short	0x0380
        /*0072*/ 	.short	0x001c


	//----- nvinfo : EIATTR_SW_WAR
	.align		4
.L_19:
        /*0074*/ 	.byte	0x04, 0x36
        /*0076*/ 	.short	(.L_21 - .L_20)
.L_20:
        /*0078*/ 	.word	0x00000008
.L_21:


//--------------------- .nv.callgraph             --------------------------
	.section	.nv.callgraph,"",@"SHT_CUDA_CALLGRAPH"
	.align	4
	.sectionentsize	8
	.align		4
        /*0000*/ 	.word	0x00000000
	.align		4
        /*0004*/ 	.word	0xffffffff
	.align		4
        /*0008*/ 	.word	0x00000000
	.align		4
        /*000c*/ 	.word	0xfffffffe
	.align		4
        /*0010*/ 	.word	0x00000000
	.align		4
        /*0014*/ 	.word	0xfffffffd
	.align		4
        /*0018*/ 	.word	0x00000000
	.align		4
        /*001c*/ 	.word	0xfffffffc


//--------------------- .text._Z6VecAddPiS_S_i    --------------------------
	.section	.text._Z6VecAddPiS_S_i,"ax",@progbits
	.align	128
        .global         _Z6VecAddPiS_S_i
        .type           _Z6VecAddPiS_S_i,@function
        .size           _Z6VecAddPiS_S_i,(.L_x_1 - _Z6VecAddPiS_S_i)
        .other          _Z6VecAddPiS_S_i,@"STO_CUDA_ENTRY STV_DEFAULT"
_Z6VecAddPiS_S_i:
.text._Z6VecAddPiS_S_i:
[----:B------:R-:W-:Y:S01]  /*0000*/  LDC R1, c[0x0][0x37c] ;  /* 0x0000df00ff017b82 */ /* 0x000fe20000000800 */
[----:B------:R-:W0:Y:S07]  /*0010*/  S2R R0, SR_TID.X ;  /* 0x0000000000007919 */ /* 0x000e2e0000002100 */
[----:B------:R-:W0:Y:S01]  /*0020*/  S2UR UR4, SR_CTAID.X ;  /* 0x00000000000479c3 */ /* 0x000e220000002500 */
[----:B------:R-:W1:Y:S07]  /*0030*/  LDCU UR5, c[0x0][0x398] ;  /* 0x00007300ff0577ac */ /* 0x000e6e0008000800 */
[----:B------:R-:W0:Y:S02]  /*0040*/  LDC R9, c[0x0][0x360] ;  /* 0x0000d800ff097b82 */ /* 0x000e240000000800 */
[----:B0-----:R-:W-:-:S05]  /*0050*/  IMAD R9, R9, UR4, R0 ;  /* 0x0000000409097c24 */ /* 0x001fca000f8e0200 */
[----:B-1----:R-:W-:-:S13]  /*0060*/  ISETP.GE.AND P0, PT, R9, UR5, PT ;  /* 0x0000000509007c0c */ /* 0x002fda000bf06270 */
[----:B------:R-:W-:Y:S05]  /*0070*/  @P0 EXIT ;  /* 0x000000000000094d */ /* 0x000fea0003800000 */
[----:B------:R-:W0:Y:S01]  /*0080*/  LDC.64 R2, c[0x0][0x380] ;  /* 0x0000e000ff027b82 */ /* 0x000e220000000a00 */
[----:B------:R-:W1:Y:S07]  /*0090*/  LDCU.64 UR4, c[0x0][0x358] ;  /* 0x00006b00ff0477ac */ /* 0x000e6e0008000a00 */
[----:B------:R-:W2:Y:S08]  /*00a0*/  LDC.64 R4, c[0x0][0x388] ;  /* 0x0000e200ff047b82 */ /* 0x000eb00000000a00 */
[----:B------:R-:W3:Y:S01]  /*00b0*/  LDC.64 R6, c[0x0][0x390] ;  /* 0x0000e400ff067b82 */ /* 0x000ee20000000a00 */
[----:B0-----:R-:W-:-:S06]  /*00c0*/  IMAD.WIDE R2, R9, 0x4, R2 ;  /* 0x0000000409027825 */ /* 0x001fcc00078e0202 */
[----:B-1----:R-:W4:Y:S01]  /*00d0*/  LDG.E R2, desc[UR4][R2.64] ;  /* 0x0000000402027981 */ /* 0x002f22000c1e1900 */
[----:B--2---:R-:W-:-:S06]  /*00e0*/  IMAD.WIDE R4, R9, 0x4, R4 ;  /* 0x0000000409047825 */ /* 0x004fcc00078e0204 */
[----:B------:R-:W4:Y:S01]  /*00f0*/  LDG.E R5, desc[UR4][R4.64] ;  /* 0x0000000404057981 */ /* 0x000f22000c1e1900 */
[----:B---3--:R-:W-:Y:S01]  /*0100*/  IMAD.WIDE R6, R9, 0x4, R6 ;  /* 0x0000000409067825 */ /* 0x008fe200078e0206 */
[----:B----4-:R-:W-:-:S05]  /*0110*/  IADD3 R9, PT, PT, R2, R5, RZ ;  /* 0x0000000502097210 */ /* 0x010fca0007ffe0ff */
[----:B------:R-:W-:Y:S01]  /*0120*/  STG.E desc[UR4][R6.64], R9 ;  /* 0x0000000906007986 */ /* 0x000fe2000c101904 */
[----:B------:R-:W-:Y:S05]  /*0130*/  EXIT ;  /* 0x000000000000794d */ /* 0x000fea0003800000 */
.L_x_0:
[----:B------:R-:W-:-:S00]  /*0140*/  BRA `(.L_x_0) ;  /* 0xfffffffc00fc7947 */ /* 0x000fc0000383ffff */
[----:B------:R-:W-:-:S00]  /*0150*/  NOP ;  /* 0x0000000000007918 */ /* 0x000fc00000000000 */
        /* <DEDUP_REMOVED lines=10> */
.L_x_1:


//--------------------- .nv.shared.reserved.0     --------------------------
	.section	.nv.shared.reserved.0,"aw",@nobits
	.weak		__nv_reservedSMEM_offset_0_alias
	.size		__nv_reservedSMEM_offset_0_alias, 0, 64
	.other		__nv_reservedSMEM_offset_0_alias,@"STO_CUDA_RESERVED_SHARED STV_DEFAULT"
__nv_reservedSMEM_offset_0_alias:
	.zero		0
	.zero		64


//--------------------- .nv.constant0._Z6VecAddPiS_S_i --------------------------
	.section	.nv.constant0._Z6VecAddPiS_S_i,"a",@progbits
	.sectionflags	@""
	.align	4
.nv.constant0._Z6VecAddPiS_S_i:
	.zero		924


//--------------------- SYMBOLS --------------------------

	.type		.nv.reservedSmem.offset0,@object
	.size		.nv.reservedSmem.offset0,0x4
